//
// Generated by NVIDIA NVVM Compiler
//
// Compiler Build ID: CL-36424714
// Cuda compilation tools, release 13.0, V13.0.88
// Based on NVVM 20.0.0
//

.version 9.0
.target sm_100
.address_size 64

	// .globl	_Z6kernelPi

.visible .entry _Z6kernelPi(
	.param .u64 .ptr .align 1 _Z6kernelPi_param_0
)
{
	.reg .b32 	%r<17>;
	.reg .b64 	%rd<5>;

	ld.param.u64 	%rd1, [_Z6kernelPi_param_0];
	cvta.to.global.u64 	%rd2, %rd1;
	mov.u32 	%r1, %tid.x;
	mul.wide.u32 	%rd3, %r1, 4;
	add.s64 	%rd4, %rd2, %rd3;
	ld.global.u32 	%r2, [%rd4];
	and.b32  	%r3, %r2, -16777216;
	add.s32 	%r4, %r3, -167772160;
	shl.b32 	%r5, %r2, 8;
	shr.s32 	%r6, %r5, 8;
	and.b32  	%r7, %r6, -65536;
	add.s32 	%r8, %r7, -655360;
	cvt.s32.s16 	%r9, %r2;
	and.b32  	%r10, %r9, -256;
	add.s32 	%r11, %r10, -2560;
	cvt.s32.s8 	%r12, %r2;
	add.s32 	%r13, %r12, -10;
	or.b32  	%r14, %r13, %r4;
	or.b32  	%r15, %r14, %r8;
	or.b32  	%r16, %r15, %r11;
	st.global.u32 	[%rd4], %r16;
	ret;

}
	// .globl	_Z7kernel2P4int2
.visible .entry _Z7kernel2P4int2(
	.param .u64 .ptr .align 1 _Z7kernel2P4int2_param_0
)
{
	.reg .b32 	%r<5>;
	.reg .b64 	%rd<5>;

	ld.param.u64 	%rd1, [_Z7kernel2P4int2_param_0];
	cvta.to.global.u64 	%rd2, %rd1;
	mov.u32 	%r1, %tid.x;
	mul.wide.u32 	%rd3, %r1, 8;
	add.s64 	%rd4, %rd2, %rd3;
	ld.global.v2.u32 	{%r2, %r3}, [%rd4];
	sub.s32 	%r4, %r2, %r3;
	st.global.u32 	[%rd4], %r4;
	ret;

}
	// .globl	_Z9simpleAddPfS_S_
.visible .entry _Z9simpleAddPfS_S_(
	.param .u64 .ptr .align 1 _Z9simpleAddPfS_S__param_0,
	.param .u64 .ptr .align 1 _Z9simpleAddPfS_S__param_1,
	.param .u64 .ptr .align 1 _Z9simpleAddPfS_S__param_2
)
{
	.reg .b32 	%r<2>;
	.reg .b32 	%f<4>;
	.reg .b64 	%rd<11>;

	ld.param.u64 	%rd1, [_Z9simpleAddPfS_S__param_0];
	ld.param.u64 	%rd2, [_Z9simpleAddPfS_S__param_1];
	ld.param.u64 	%rd3, [_Z9simpleAddPfS_S__param_2];
	cvta.to.global.u64 	%rd4, %rd3;
	cvta.to.global.u64 	%rd5, %rd2;
	cvta.to.global.u64 	%rd6, %rd1;
	mov.u32 	%r1, %tid.x;
	mul.wide.u32 	%rd7, %r1, 4;
	add.s64 	%rd8, %rd6, %rd7;
	ld.global.f32 	%f1, [%rd8];
	add.s64 	%rd9, %rd5, %rd7;
	ld.global.f32 	%f2, [%rd9];
	add.f32 	%f3, %f1, %f2;
	add.s64 	%rd10, %rd4, %rd7;
	st.global.f32 	[%rd10], %f3;
	ret;

}


// ===== COMPILED SASS (sm_100) =====

	.target	sm_100

	.elftype	@"ET_EXEC"


//--------------------- .note.nv.tkinfo           --------------------------
	.section	.note.nv.tkinfo,"",@"SHT_NOTE"
	.sectionflags	@"SHF_NOTE_NV_TKINFO"
	.tkinfo
        /*0018*/ 	.word	0x00000002
        /*0030*/ 	.string	""
        /*0030*/ 	.string	"ptxas"
        /*0030*/ 	.string	"Cuda compilation tools, release 13.0, V13.0.88"
        /*0030*/ 	.string	"Build cuda_13.0.r13.0/compiler.36424714_0"
        /*0030*/ 	.string	"-arch sm_100 -m 64 "



//--------------------- .note.nv.cuinfo           --------------------------
	.section	.note.nv.cuinfo,"",@"SHT_NOTE"
	.sectionflags	@"SHF_NOTE_NV_CUINFO"
        /*0018*/ 	.short	0x0002
        /*001a*/ 	.short	0x0064
        /*001c*/ 	.short	0x0082
	.zero		2


//--------------------- .nv.info                  --------------------------
	.section	.nv.info,"",@"SHT_CUDA_INFO"
	.align	4


	//----- nvinfo : EIATTR_REGCOUNT
	.align		4
        /*0000*/ 	.byte	0x04, 0x2f
        /*0002*/ 	.short	(.L_1 - .L_0)
	.align		4
.L_0:
        /*0004*/ 	.word	index@(_Z6kernelPi)
        /*0008*/ 	.word	0x0000000a


	//----- nvinfo : EIATTR_FRAME_SIZE
	.align		4
.L_1:
        /*000c*/ 	.byte	0x04, 0x11
        /*000e*/ 	.short	(.L_3 - .L_2)
	.align		4
.L_2:
        /*0010*/ 	.word	index@(_Z6kernelPi)
        /*0014*/ 	.word	0x00000000


	//----- nvinfo : EIATTR_REGCOUNT
	.align		4
.L_3:
        /*0018*/ 	.byte	0x04, 0x2f
        /*001a*/ 	.short	(.L_5 - .L_4)
	.align		4
.L_4:
        /*001c*/ 	.word	index@(_Z7kernel2P4int2)
        /*0020*/ 	.word	0x00000008


	//----- nvinfo : EIATTR_FRAME_SIZE
	.align		4
.L_5:
        /*0024*/ 	.byte	0x04, 0x11
        /*0026*/ 	.short	(.L_7 - .L_6)
	.align		4
.L_6:
        /*0028*/ 	.word	index@(_Z7kernel2P4int2)
        /*002c*/ 	.word	0x00000000


	//----- nvinfo : EIATTR_REGCOUNT
	.align		4
.L_7:
        /*0030*/ 	.byte	0x04, 0x2f
        /*0032*/ 	.short	(.L_9 - .L_8)
	.align		4
.L_8:
        /*0034*/ 	.word	index@(_Z9simpleAddPfS_S_)
        /*0038*/ 	.word	0x0000000c


	//----- nvinfo : EIATTR_FRAME_SIZE
	.align		4
.L_9:
        /*003c*/ 	.byte	0x04, 0x11
        /*003e*/ 	.short	(.L_11 - .L_10)
	.align		4
.L_10:
        /*0040*/ 	.word	index@(_Z9simpleAddPfS_S_)
        /*0044*/ 	.word	0x00000000


	//----- nvinfo : EIATTR_MIN_STACK_SIZE
	.align		4
.L_11:
        /*0048*/ 	.byte	0x04, 0x12
        /*004a*/ 	.short	(.L_13 - .L_12)
	.align		4
.L_12:
        /*004c*/ 	.word	index@(_Z9simpleAddPfS_S_)
        /*0050*/ 	.word	0x00000000


	//----- nvinfo : EIATTR_MIN_STACK_SIZE
	.align		4
.L_13:
        /*0054*/ 	.byte	0x04, 0x12
        /*0056*/ 	.short	(.L_15 - .L_14)
	.align		4
.L_14:
        /*0058*/ 	.word	index@(_Z7kernel2P4int2)
        /*005c*/ 	.word	0x00000000


	//----- nvinfo : EIATTR_MIN_STACK_SIZE
	.align		4
.L_15:
        /*0060*/ 	.byte	0x04, 0x12
        /*0062*/ 	.short	(.L_17 - .L_16)
	.align		4
.L_16:
        /*0064*/ 	.word	index@(_Z6kernelPi)
        /*0068*/ 	.word	0x00000000
.L_17:


//--------------------- .nv.compat                --------------------------
	.section	.nv.compat,"",@"SHT_CUDA_COMPAT_INFO"
	.align	4
        /*0000*/ 	.byte	0x02, 0x09, 0x00, 0x00, 0x02, 0x02, 0x01, 0x00, 0x02, 0x05, 0x05, 0x00, 0x03, 0x07, 0x01, 0x01
        /*0010*/ 	.byte	0x02, 0x03, 0x00, 0x00, 0x02, 0x06, 0x01, 0x00, 0x04, 0x0b, 0x08, 0x00, 0x09, 0x00, 0x00, 0x00
        /*0020*/ 	.byte	0x00, 0x00, 0x00, 0x00


//--------------------- .nv.info._Z9simpleAddPfS_S_ --------------------------
	.section	.nv.info._Z9simpleAddPfS_S_,"",@"SHT_CUDA_INFO"
	.sectionflags	@""
	.align	4


	//----- nvinfo : EIATTR_CUDA_API_VERSION
	.align		4
        /*0000*/ 	.byte	0x04, 0x37
        /*0002*/ 	.short	(.L_19 - .L_18)
.L_18:
        /*0004*/ 	.word	0x00000082


	//----- nvinfo : EIATTR_KPARAM_INFO
	.align		4
.L_19:
        /*0008*/ 	.byte	0x04, 0x17
        /*000a*/ 	.short	(.L_21 - .L_20)
.L_20:
        /*000c*/ 	.word	0x00000000
        /*0010*/ 	.short	0x0002
        /*0012*/ 	.short	0x0010
        /*0014*/ 	.byte	0x00, 0xf5, 0x21, 0x00


	//----- nvinfo : EIATTR_KPARAM_INFO
	.align		4
.L_21:
        /*0018*/ 	.byte	0x04, 0x17
        /*001a*/ 	.short	(.L_23 - .L_22)
.L_22:
        /*001c*/ 	.word	0x00000000
        /*0020*/ 	.short	0x0001
        /*0022*/ 	.short	0x0008
        /*0024*/ 	.byte	0x00, 0xf5, 0x21, 0x00


	//----- nvinfo : EIATTR_KPARAM_INFO
	.align		4
.L_23:
        /*0028*/ 	.byte	0x04, 0x17
        /*002a*/ 	.short	(.L_25 - .L_24)
.L_24:
        /*002c*/ 	.word	0x00000000
        /*0030*/ 	.short	0x0000
        /*0032*/ 	.short	0x0000
        /*0034*/ 	.byte	0x00, 0xf5, 0x21, 0x00


	//----- nvinfo : EIATTR_SPARSE_MMA_MASK
	.align		4
.L_25:
        /*0038*/ 	.byte	0x03, 0x50
        /*003a*/ 	.short	0x0000


	//----- nvinfo : EIATTR_MAXREG_COUNT
	.align		4
        /*003c*/ 	.byte	0x03, 0x1b
        /*003e*/ 	.short	0x00ff


	//----- nvinfo : EIATTR_MERCURY_ISA_VERSION
	.align		4
        /*0040*/ 	.byte	0x03, 0x5f
        /*0042*/ 	.short	0x0101


	//----- nvinfo : EIATTR_VRC_CTA_INIT_COUNT
	.align		4
        /*0044*/ 	.byte	0x02, 0x4a
	.zero		1
	.zero		1


	//----- nvinfo : EIATTR_EXIT_INSTR_OFFSETS
	.align		4
        /*0048*/ 	.byte	0x04, 0x1c
        /*004a*/ 	.short	(.L_27 - .L_26)


	//   ....[0]....
.L_26:
        /*004c*/ 	.word	0x000000d0


	//----- nvinfo : EIATTR_CBANK_PARAM_SIZE
	.align		4
.L_27:
        /*0050*/ 	.byte	0x03, 0x19
        /*0052*/ 	.short	0x0018


	//----- nvinfo : EIATTR_PARAM_CBANK
	.align		4
        /*0054*/ 	.byte	0x04, 0x0a
        /*0056*/ 	.short	(.L_29 - .L_28)
	.align		4
.L_28:
        /*0058*/ 	.word	index@(.nv.constant0._Z9simpleAddPfS_S_)
        /*005c*/ 	.short	0x0380
        /*005e*/ 	.short	0x0018


	//----- nvinfo : EIATTR_SW_WAR
	.align		4
.L_29:
        /*0060*/ 	.byte	0x04, 0x36
        /*0062*/ 	.short	(.L_31 - .L_30)
.L_30:
        /*0064*/ 	.word	0x00000008
.L_31:


//--------------------- .nv.info._Z7kernel2P4int2 --------------------------
	.section	.nv.info._Z7kernel2P4int2,"",@"SHT_CUDA_INFO"
	.sectionflags	@""
	.align	4


	//----- nvinfo : EIATTR_CUDA_API_VERSION
	.align		4
        /*0000*/ 	.byte	0x04, 0x37
        /*0002*/ 	.short	(.L_33 - .L_32)
.L_32:
        /*0004*/ 	.word	0x00000082


	//----- nvinfo : EIATTR_KPARAM_INFO
	.align		4
.L_33:
        /*0008*/ 	.byte	0x04, 0x17
        /*000a*/ 	.short	(.L_35 - .L_34)
.L_34:
        /*000c*/ 	.word	0x00000000
        /*0010*/ 	.short	0x0000
        /*0012*/ 	.short	0x0000
        /*0014*/ 	.byte	0x00, 0xf5, 0x21, 0x00


	//----- nvinfo : EIATTR_SPARSE_MMA_MASK
	.align		4
.L_35:
        /*0018*/ 	.byte	0x03, 0x50
        /*001a*/ 	.short	0x0000


	//----- nvinfo : EIATTR_MAXREG_COUNT
	.align		4
        /*001c*/ 	.byte	0x03, 0x1b
        /*001e*/ 	.short	0x00ff


	//----- nvinfo : EIATTR_MERCURY_ISA_VERSION
	.align		4
        /*0020*/ 	.byte	0x03, 0x5f
        /*0022*/ 	.short	0x0101


	//----- nvinfo : EIATTR_VRC_CTA_INIT_COUNT
	.align		4
        /*0024*/ 	.byte	0x02, 0x4a
	.zero		1
	.zero		1


	//----- nvinfo : EIATTR_EXIT_INSTR_OFFSETS
	.align		4
        /*0028*/ 	.byte	0x04, 0x1c
        /*002a*/ 	.short	(.L_37 - .L_36)


	//   ....[0]....
.L_36:
        /*002c*/ 	.word	0x00000080


	//----- nvinfo : EIATTR_CBANK_PARAM_SIZE
	.align		4
.L_37:
        /*0030*/ 	.byte	0x03, 0x19
        /*0032*/ 	.short	0x0008


	//----- nvinfo : EIATTR_PARAM_CBANK
	.align		4
        /*0034*/ 	.byte	0x04, 0x0a
        /*0036*/ 	.short	(.L_39 - .L_38)
	.align		4
.L_38:
        /*0038*/ 	.word	index@(.nv.constant0._Z7kernel2P4int2)
        /*003c*/ 	.short	0x0380
        /*003e*/ 	.short	0x0008


	//----- nvinfo : EIATTR_SW_WAR
	.align		4
.L_39:
        /*0040*/ 	.byte	0x04, 0x36
        /*0042*/ 	.short	(.L_41 - .L_40)
.L_40:
        /*0044*/ 	.word	0x00000008
.L_41:


//--------------------- .nv.info._Z6kernelPi      --------------------------
	.section	.nv.info._Z6kernelPi,"",@"SHT_CUDA_INFO"
	.sectionflags	@""
	.align	4


	//----- nvinfo : EIATTR_CUDA_API_VERSION
	.align		4
        /*0000*/ 	.byte	0x04, 0x37
        /*0002*/ 	.short	(.L_43 - .L_42)
.L_42:
        /*0004*/ 	.word	0x00000082


	//----- nvinfo : EIATTR_KPARAM_INFO
	.align		4
.L_43:
        /*0008*/ 	.byte	0x04, 0x17
        /*000a*/ 	.short	(.L_45 - .L_44)
.L_44:
        /*000c*/ 	.word	0x00000000
        /*0010*/ 	.short	0x0000
        /*0012*/ 	.short	0x0000
        /*0014*/ 	.byte	0x00, 0xf5, 0x21, 0x00


	//----- nvinfo : EIATTR_SPARSE_MMA_MASK
	.align		4
.L_45:
        /*0018*/ 	.byte	0x03, 0x50
        /*001a*/ 	.short	0x0000


	//----- nvinfo : EIATTR_MAXREG_COUNT
	.align		4
        /*001c*/ 	.byte	0x03, 0x1b
        /*001e*/ 	.short	0x00ff


	//----- nvinfo : EIATTR_MERCURY_ISA_VERSION
	.align		4
        /*0020*/ 	.byte	0x03, 0x5f
        /*0022*/ 	.short	0x0101


	//----- nvinfo : EIATTR_VRC_CTA_INIT_COUNT
	.align		4
        /*0024*/ 	.byte	0x02, 0x4a
	.zero		1
	.zero		1


	//----- nvinfo : EIATTR_EXIT_INSTR_OFFSETS
	.align		4
        /*0028*/ 	.byte	0x04, 0x1c
        /*002a*/ 	.short	(.L_47 - .L_46)


	//   ....[0]....
.L_46:
        /*002c*/ 	.word	0x00000140


	//----- nvinfo : EIATTR_CBANK_PARAM_SIZE
	.align		4
.L_47:
        /*0030*/ 	.byte	0x03, 0x19
        /*0032*/ 	.short	0x0008


	//----- nvinfo : EIATTR_PARAM_CBANK
	.align		4
        /*0034*/ 	.byte	0x04, 0x0a
        /*0036*/ 	.short	(.L_49 - .L_48)
	.align		4
.L_48:
        /*0038*/ 	.word	index@(.nv.constant0._Z6kernelPi)
        /*003c*/ 	.short	0x0380
        /*003e*/ 	.short	0x0008


	//----- nvinfo : EIATTR_SW_WAR
	.align		4
.L_49:
        /*0040*/ 	.byte	0x04, 0x36
        /*0042*/ 	.short	(.L_51 - .L_50)
.L_50:
        /*0044*/ 	.word	0x00000008
.L_51:


//--------------------- .nv.callgraph             --------------------------
	.section	.nv.callgraph,"",@"SHT_CUDA_CALLGRAPH"
	.align	4
	.sectionentsize	8
	.align		4
        /*0000*/ 	.word	0x00000000
	.align		4
        /*0004*/ 	.word	0xffffffff
	.align		4
        /*0008*/ 	.word	0x00000000
	.align		4
        /*000c*/ 	.word	0xfffffffe
	.align		4
        /*0010*/ 	.word	0x00000000
	.align		4
        /*0014*/ 	.word	0xfffffffd
	.align		4
        /*0018*/ 	.word	0x00000000
	.align		4
        /*001c*/ 	.word	0xfffffffc


//--------------------- .text._Z9simpleAddPfS_S_  --------------------------
	.section	.text._Z9simpleAddPfS_S_,"ax",@progbits
	.align	128
        .global         _Z9simpleAddPfS_S_
        .type           _Z9simpleAddPfS_S_,@function
        .size           _Z9simpleAddPfS_S_,(.L_x_3 - _Z9simpleAddPfS_S_)
        .other          _Z9simpleAddPfS_S_,@"STO_CUDA_ENTRY STV_DEFAULT"
_Z9simpleAddPfS_S_:
.text._Z9simpleAddPfS_S_:
[----:B------:R-:W-:Y:S01]  /*0000*/  LDC R1, c[0x0][0x37c] ;  /* 0x0000df00ff017b82 */ /* 0x000fe20000000800 */
[----:B------:R-:W0:Y:S07]  /*0010*/  S2R R9, SR_TID.X ;  /* 0x0000000000097919 */ /* 0x000e2e0000002100 */
[----:B------:R-:W0:Y:S01]  /*0020*/  LDC.64 R2, c[0x0][0x380] ;  /* 0x0000e000ff027b82 */ /* 0x000e220000000a00 */
[----:B------:R-:W1:Y:S07]  /*0030*/  LDCU.64 UR4, c[0x0][0x358] ;  /* 0x00006b00ff0477ac */ /* 0x000e6e0008000a00 */
[----:B------:R-:W2:Y:S08]  /*0040*/  LDC.64 R4, c[0x0][0x388] ;  /* 0x0000e200ff047b82 */ /* 0x000eb00000000a00 */
[----:B------:R-:W3:Y:S01]  /*0050*/  LDC.64 R6, c[0x0][0x390] ;  /* 0x0000e400ff067b82 */ /* 0x000ee20000000a00 */
[----:B0-----:R-:W-:-:S04]  /*0060*/  IMAD.WIDE.U32 R2, R9, 0x4, R2 ;  /* 0x0000000409027825 */ /* 0x001fc800078e0002 */
[C---:B--2---:R-:W-:Y:S02]  /*0070*/  IMAD.WIDE.U32 R4, R9.reuse, 0x4, R4 ;  /* 0x0000000409047825 */ /* 0x044fe400078e0004 */
[----:B-1----:R-:W2:Y:S04]  /*0080*/  LDG.E R2, desc[UR4][R2.64] ;  /* 0x0000000402027981 */ /* 0x002ea8000c1e1900 */
[----:B------:R-:W2:Y:S01]  /*0090*/  LDG.E R5, desc[UR4][R4.64] ;  /* 0x0000000404057981 */ /* 0x000ea2000c1e1900 */
[----:B---3--:R-:W-:-:S04]  /*00a0*/  IMAD.WIDE.U32 R6, R9, 0x4, R6 ;  /* 0x0000000409067825 */ /* 0x008fc800078e0006 */
[----:B--2---:R-:W-:-:S05]  /*00b0*/  FADD R9, R2, R5 ;  /* 0x0000000502097221 */ /* 0x004fca0000000000 */
[----:B------:R-:W-:Y:S01]  /*00c0*/  STG.E desc[UR4][R6.64], R9 ;  /* 0x0000000906007986 */ /* 0x000fe2000c101904 */
[----:B------:R-:W-:Y:S05]  /*00d0*/  EXIT ;  /* 0x000000000000794d */ /* 0x000fea0003800000 */
.L_x_0:
[----:B------:R-:W-:-:S00]  /*00e0*/  BRA `(.L_x_0) ;  /* 0xfffffffc00fc7947 */ /* 0x000fc0000383ffff */
[----:B------:R-:W-:-:S00]  /*00f0*/  NOP ;  /* 0x0000000000007918 */ /* 0x000fc00000000000 */
        /* <DEDUP_REMOVED lines=8> */
.L_x_3:


//--------------------- .text._Z7kernel2P4int2    --------------------------
	.section	.text._Z7kernel2P4int2,"ax",@progbits
	.align	128
        .global         _Z7kernel2P4int2
        .type           _Z7kernel2P4int2,@function
        .size           _Z7kernel2P4int2,(.L_x_4 - _Z7kernel2P4int2)
        .other          _Z7kernel2P4int2,@"STO_CUDA_ENTRY STV_DEFAULT"
_Z7kernel2P4int2:
.text._Z7kernel2P4int2:
[----:B------:R-:W-:Y:S01]  /*0000*/  LDC R1, c[0x0][0x37c] ;  /* 0x0000df00ff017b82 */ /* 0x000fe20000000800 */
[----:B------:R-:W0:Y:S07]  /*0010*/  S2R R5, SR_TID.X ;  /* 0x0000000000057919 */ /* 0x000e2e0000002100 */
[----:B------:R-:W0:Y:S01]  /*0020*/  LDC.64 R2, c[0x0][0x380] ;  /* 0x0000e000ff027b82 */ /* 0x000e220000000a00 */
[----:B------:R-:W1:Y:S01]  /*0030*/  LDCU.64 UR4, c[0x0][0x358] ;  /* 0x00006b00ff0477ac */ /* 0x000e620008000a00 */
[----:B0-----:R-:W-:-:S05]  /*0040*/  IMAD.WIDE.U32 R2, R5, 0x8, R2 ;  /* 0x0000000805027825 */ /* 0x001fca00078e0002 */
[----:B-1----:R-:W2:Y:S02]  /*0050*/  LDG.E.64 R4, desc[UR4][R2.64] ;  /* 0x0000000402047981 */ /* 0x002ea4000c1e1b00 */
[----:B--2---:R-:W-:-:S05]  /*0060*/  IADD3 R5, PT, PT, R4, -R5, RZ ;  /* 0x8000000504057210 */ /* 0x004fca0007ffe0ff */
[----:B------:R-:W-:Y:S01]  /*0070*/  STG.E desc[UR4][R2.64], R5 ;  /* 0x0000000502007986 */ /* 0x000fe2000c101904 */
[----:B------:R-:W-:Y:S05]  /*0080*/  EXIT ;  /* 0x000000000000794d */ /* 0x000fea0003800000 */
.L_x_1:
        /* <DEDUP_REMOVED lines=15> */
.L_x_4:


//--------------------- .text._Z6kernelPi         --------------------------
	.section	.text._Z6kernelPi,"ax",@progbits
	.align	128
        .global         _Z6kernelPi
        .type           _Z6kernelPi,@function
        .size           _Z6kernelPi,(.L_x_5 - _Z6kernelPi)
        .other          _Z6kernelPi,@"STO_CUDA_ENTRY STV_DEFAULT"
_Z6kernelPi:
.text._Z6kernelPi:
[----:B------:R-:W-:Y:S01]  /*0000*/  LDC R1, c[0x0][0x37c] ;  /* 0x0000df00ff017b82 */ /* 0x000fe20000000800 */
[----:B------:R-:W0:Y:S07]  /*0010*/  S2R R5, SR_TID.X ;  /* 0x0000000000057919 */ /* 0x000e2e0000002100 */
[----:B------:R-:W0:Y:S01]  /*0020*/  LDC.64 R2, c[0x0][0x380] ;  /* 0x0000e000ff027b82 */ /* 0x000e220000000a00 */
[----:B------:R-:W1:Y:S01]  /*0030*/  LDCU.64 UR4, c[0x0][0x358] ;  /* 0x00006b00ff0477ac */ /* 0x000e620008000a00 */
[----:B0-----:R-:W-:-:S05]  /*0040*/  IMAD.WIDE.U32 R2, R5, 0x4, R2 ;  /* 0x0000000405027825 */ /* 0x001fca00078e0002 */
[----:B-1----:R-:W2:Y:S02]  /*0050*/  LDG.E R0, desc[UR4][R2.64] ;  /* 0x0000000402007981 */ /* 0x002ea4000c1e1900 */
[C---:B--2---:R-:W-:Y:S01]  /*0060*/  IMAD.SHL.U32 R4, R0.reuse, 0x100, RZ ;  /* 0x0000010000047824 */ /* 0x044fe200078e00ff */
[C---:B------:R-:W-:Y:S02]  /*0070*/  PRMT R5, R0.reuse, 0x9910, RZ ;  /* 0x0000991000057816 */ /* 0x040fe400000000ff */
[C---:B------:R-:W-:Y:S02]  /*0080*/  PRMT R7, R0.reuse, 0x8880, RZ ;  /* 0x0000888000077816 */ /* 0x040fe400000000ff */
[----:B------:R-:W-:Y:S02]  /*0090*/  SHF.R.S32.HI R4, RZ, 0x8, R4 ;  /* 0x00000008ff047819 */ /* 0x000fe40000011404 */
[----:B------:R-:W-:Y:S01]  /*00a0*/  LOP3.LUT R0, R0, 0xff000000, RZ, 0xc0, !PT ;  /* 0xff00000000007812 */ /* 0x000fe200078ec0ff */
[----:B------:R-:W-:Y:S01]  /*00b0*/  VIADD R7, R7, 0xfffffff6 ;  /* 0xfffffff607077836 */ /* 0x000fe20000000000 */
[----:B------:R-:W-:-:S02]  /*00c0*/  LOP3.LUT R4, R4, 0xffff0000, RZ, 0xc0, !PT ;  /* 0xffff000004047812 */ /* 0x000fc400078ec0ff */
[----:B------:R-:W-:Y:S01]  /*00d0*/  LOP3.LUT R6, R5, 0xffffff00, RZ, 0xc0, !PT ;  /* 0xffffff0005067812 */ /* 0x000fe200078ec0ff */
[----:B------:R-:W-:Y:S02]  /*00e0*/  VIADD R0, R0, 0xf6000000 ;  /* 0xf600000000007836 */ /* 0x000fe40000000000 */
[----:B------:R-:W-:Y:S02]  /*00f0*/  VIADD R5, R4, 0xfff60000 ;  /* 0xfff6000004057836 */ /* 0x000fe40000000000 */
[----:B------:R-:W-:-:S03]  /*0100*/  VIADD R6, R6, 0xfffff600 ;  /* 0xfffff60006067836 */ /* 0x000fc60000000000 */
[----:B------:R-:W-:-:S04]  /*0110*/  LOP3.LUT R5, R5, R7, R0, 0xfe, !PT ;  /* 0x0000000705057212 */ /* 0x000fc800078efe00 */
[----:B------:R-:W-:-:S05]  /*0120*/  LOP3.LUT R5, R5, R6, RZ, 0xfc, !PT ;  /* 0x0000000605057212 */ /* 0x000fca00078efcff */
[----:B------:R-:W-:Y:S01]  /*0130*/  STG.E desc[UR4][R2.64], R5 ;  /* 0x0000000502007986 */ /* 0x000fe2000c101904 */
[----:B------:R-:W-:Y:S05]  /*0140*/  EXIT ;  /* 0x000000000000794d */ /* 0x000fea0003800000 */
.L_x_2:
        /* <DEDUP_REMOVED lines=11> */
.L_x_5:


//--------------------- .nv.shared.reserved.0     --------------------------
	.section	.nv.shared.reserved.0,"aw",@nobits
	.weak		__nv_reservedSMEM_offset_0_alias
	.size		__nv_reservedSMEM_offset_0_alias, 0, 64
	.other		__nv_reservedSMEM_offset_0_alias,@"STO_CUDA_RESERVED_SHARED STV_DEFAULT"
__nv_reservedSMEM_offset_0_alias:
	.zero		0
	.zero		64


//--------------------- .nv.constant0._Z9simpleAddPfS_S_ --------------------------
	.section	.nv.constant0._Z9simpleAddPfS_S_,"a",@progbits
	.sectionflags	@""
	.align	4
.nv.constant0._Z9simpleAddPfS_S_:
	.zero		920


//--------------------- .nv.constant0._Z7kernel2P4int2 --------------------------
	.section	.nv.constant0._Z7kernel2P4int2,"a",@progbits
	.sectionflags	@""
	.align	4
.nv.constant0._Z7kernel2P4int2:
	.zero		904


//--------------------- .nv.constant0._Z6kernelPi --------------------------
	.section	.nv.constant0._Z6kernelPi,"a",@progbits
	.sectionflags	@""
	.align	4
.nv.constant0._Z6kernelPi:
	.zero		904


//--------------------- SYMBOLS --------------------------

	.type		.nv.reservedSmem.offset0,@object
	.size		.nv.reservedSmem.offset0,0x4
